//
// Generated by NVIDIA NVVM Compiler
//
// Compiler Build ID: CL-36424714
// Cuda compilation tools, release 13.0, V13.0.88
// Based on NVVM 20.0.0
//

.version 9.0
.target sm_100
.address_size 64

	// .globl	_Z15division_kernelPfii

.visible .entry _Z15division_kernelPfii(
	.param .u64 .ptr .align 1 _Z15division_kernelPfii_param_0,
	.param .u32 _Z15division_kernelPfii_param_1,
	.param .u32 _Z15division_kernelPfii_param_2
)
{
	.reg .b32 	%r<12>;
	.reg .b32 	%f<6>;
	.reg .b64 	%rd<7>;

	ld.param.u64 	%rd1, [_Z15division_kernelPfii_param_0];
	ld.param.u32 	%r1, [_Z15division_kernelPfii_param_1];
	ld.param.u32 	%r2, [_Z15division_kernelPfii_param_2];
	cvta.to.global.u64 	%rd2, %rd1;
	mov.u32 	%r3, %ntid.x;
	mov.u32 	%r4, %ctaid.x;
	mov.u32 	%r5, %tid.x;
	mad.lo.s32 	%r6, %r3, %r4, %r5;
	mul.lo.s32 	%r7, %r2, %r1;
	add.s32 	%r8, %r7, %r1;
	mul.wide.s32 	%rd3, %r8, 4;
	add.s64 	%rd4, %rd2, %rd3;
	ld.global.f32 	%f1, [%rd4];
	cvt.rzi.s32.f32 	%r9, %f1;
	add.s32 	%r10, %r6, %r7;
	mul.wide.s32 	%rd5, %r10, 4;
	add.s64 	%rd6, %rd2, %rd5;
	ld.global.f32 	%f2, [%rd6];
	cvt.rzi.s32.f32 	%r11, %f2;
	cvt.rn.f32.s32 	%f3, %r11;
	cvt.rn.f32.s32 	%f4, %r9;
	div.rn.f32 	%f5, %f3, %f4;
	st.global.f32 	[%rd6], %f5;
	ret;

}
	// .globl	_Z16eliminate_kernelPfii
.visible .entry _Z16eliminate_kernelPfii(
	.param .u64 .ptr .align 1 _Z16eliminate_kernelPfii_param_0,
	.param .u32 _Z16eliminate_kernelPfii_param_1,
	.param .u32 _Z16eliminate_kernelPfii_param_2
)
{
	.reg .pred 	%p<7>;
	.reg .b32 	%r<30>;
	.reg .b32 	%f<6>;
	.reg .b64 	%rd<13>;

	ld.param.u64 	%rd3, [_Z16eliminate_kernelPfii_param_0];
	ld.param.u32 	%r16, [_Z16eliminate_kernelPfii_param_1];
	ld.param.u32 	%r17, [_Z16eliminate_kernelPfii_param_2];
	cvta.to.global.u64 	%rd1, %rd3;
	mov.u32 	%r1, %ntid.x;
	mov.u32 	%r2, %ctaid.x;
	mul.lo.s32 	%r18, %r1, %r2;
	mov.u32 	%r3, %tid.x;
	neg.s32 	%r19, %r3;
	setp.ne.s32 	%p1, %r18, %r19;
	@%p1 bra 	$L__BB1_2;
	mad.lo.s32 	%r20, %r17, %r16, %r16;
	mul.wide.s32 	%rd4, %r20, 4;
	add.s64 	%rd5, %rd1, %rd4;
	mov.b32 	%r21, 1065353216;
	st.global.u32 	[%rd5], %r21;
$L__BB1_2:
	add.s32 	%r4, %r16, 1;
	add.s32 	%r27, %r4, %r2;
	setp.ge.s32 	%p2, %r27, %r17;
	@%p2 bra 	$L__BB1_10;
	add.s32 	%r6, %r3, %r4;
	mul.lo.s32 	%r7, %r17, %r16;
	mov.u32 	%r8, %nctaid.x;
$L__BB1_4:
	setp.ge.s32 	%p3, %r6, %r17;
	@%p3 bra 	$L__BB1_7;
	mul.lo.s32 	%r10, %r27, %r17;
	add.s32 	%r22, %r10, %r16;
	mul.wide.s32 	%rd6, %r22, 4;
	add.s64 	%rd2, %rd1, %rd6;
	mov.u32 	%r28, %r6;
	mov.u32 	%r29, %r3;
$L__BB1_6:
	add.s32 	%r23, %r28, %r10;
	mul.wide.s32 	%rd7, %r23, 4;
	add.s64 	%rd8, %rd1, %rd7;
	ld.global.f32 	%f1, [%rd8];
	ld.global.f32 	%f2, [%rd2];
	add.s32 	%r24, %r28, %r7;
	mul.wide.s32 	%rd9, %r24, 4;
	add.s64 	%rd10, %rd1, %rd9;
	ld.global.f32 	%f3, [%rd10];
	mul.f32 	%f4, %f2, %f3;
	sub.f32 	%f5, %f1, %f4;
	st.global.f32 	[%rd8], %f5;
	add.s32 	%r29, %r29, %r1;
	add.s32 	%r28, %r29, %r4;
	setp.lt.s32 	%p4, %r28, %r17;
	@%p4 bra 	$L__BB1_6;
$L__BB1_7:
	setp.ne.s32 	%p5, %r3, 0;
	bar.sync 	0;
	@%p5 bra 	$L__BB1_9;
	mad.lo.s32 	%r25, %r27, %r17, %r16;
	mul.wide.s32 	%rd11, %r25, 4;
	add.s64 	%rd12, %rd1, %rd11;
	mov.b32 	%r26, 0;
	st.global.u32 	[%rd12], %r26;
$L__BB1_9:
	add.s32 	%r27, %r27, %r8;
	setp.lt.s32 	%p6, %r27, %r17;
	@%p6 bra 	$L__BB1_4;
$L__BB1_10:
	ret;

}


// ===== COMPILED SASS (sm_100) =====

	.target	sm_100

	.elftype	@"ET_EXEC"


//--------------------- .note.nv.tkinfo           --------------------------
	.section	.note.nv.tkinfo,"",@"SHT_NOTE"
	.sectionflags	@"SHF_NOTE_NV_TKINFO"
	.tkinfo
        /*0018*/ 	.word	0x00000002
        /*0030*/ 	.string	""
        /*0030*/ 	.string	"ptxas"
        /*0030*/ 	.string	"Cuda compilation tools, release 13.0, V13.0.88"
        /*0030*/ 	.string	"Build cuda_13.0.r13.0/compiler.36424714_0"
        /*0030*/ 	.string	"-arch sm_100 -m 64 "



//--------------------- .note.nv.cuinfo           --------------------------
	.section	.note.nv.cuinfo,"",@"SHT_NOTE"
	.sectionflags	@"SHF_NOTE_NV_CUINFO"
        /*0018*/ 	.short	0x0002
        /*001a*/ 	.short	0x0064
        /*001c*/ 	.short	0x0082
	.zero		2


//--------------------- .nv.info                  --------------------------
	.section	.nv.info,"",@"SHT_CUDA_INFO"
	.align	4


	//----- nvinfo : EIATTR_REGCOUNT
	.align		4
        /*0000*/ 	.byte	0x04, 0x2f
        /*0002*/ 	.short	(.L_1 - .L_0)
	.align		4
.L_0:
        /*0004*/ 	.word	index@(_Z15division_kernelPfii)
        /*0008*/ 	.word	0x00000010


	//----- nvinfo : EIATTR_FRAME_SIZE
	.align		4
.L_1:
        /*000c*/ 	.byte	0x04, 0x11
        /*000e*/ 	.short	(.L_3 - .L_2)
	.align		4
.L_2:
        /*0010*/ 	.word	index@($__internal_0_$__cuda_sm3x_div_rn_noftz_f32_slowpath)
        /*0014*/ 	.word	0x00000000


	//----- nvinfo : EIATTR_FRAME_SIZE
	.align		4
.L_3:
        /*0018*/ 	.byte	0x04, 0x11
        /*001a*/ 	.short	(.L_5 - .L_4)
	.align		4
.L_4:
        /*001c*/ 	.word	index@(_Z15division_kernelPfii)
        /*0020*/ 	.word	0x00000000


	//----- nvinfo : EIATTR_REGCOUNT
	.align		4
.L_5:
        /*0024*/ 	.byte	0x04, 0x2f
        /*0026*/ 	.short	(.L_7 - .L_6)
	.align		4
.L_6:
        /*0028*/ 	.word	index@(_Z16eliminate_kernelPfii)
        /*002c*/ 	.word	0x00000016


	//----- nvinfo : EIATTR_FRAME_SIZE
	.align		4
.L_7:
        /*0030*/ 	.byte	0x04, 0x11
        /*0032*/ 	.short	(.L_9 - .L_8)
	.align		4
.L_8:
        /*0034*/ 	.word	index@(_Z16eliminate_kernelPfii)
        /*0038*/ 	.word	0x00000000


	//----- nvinfo : EIATTR_MIN_STACK_SIZE
	.align		4
.L_9:
        /*003c*/ 	.byte	0x04, 0x12
        /*003e*/ 	.short	(.L_11 - .L_10)
	.align		4
.L_10:
        /*0040*/ 	.word	index@(_Z16eliminate_kernelPfii)
        /*0044*/ 	.word	0x00000000


	//----- nvinfo : EIATTR_MIN_STACK_SIZE
	.align		4
.L_11:
        /*0048*/ 	.byte	0x04, 0x12
        /*004a*/ 	.short	(.L_13 - .L_12)
	.align		4
.L_12:
        /*004c*/ 	.word	index@(_Z15division_kernelPfii)
        /*0050*/ 	.word	0x00000000
.L_13:


//--------------------- .nv.compat                --------------------------
	.section	.nv.compat,"",@"SHT_CUDA_COMPAT_INFO"
	.align	4
        /*0000*/ 	.byte	0x02, 0x09, 0x00, 0x00, 0x02, 0x02, 0x01, 0x00, 0x02, 0x05, 0x05, 0x00, 0x03, 0x07, 0x01, 0x01
        /*0010*/ 	.byte	0x02, 0x03, 0x00, 0x00, 0x02, 0x06, 0x01, 0x00, 0x04, 0x0b, 0x08, 0x00, 0x01, 0x00, 0x00, 0x00
        /*0020*/ 	.byte	0x00, 0x00, 0x00, 0x00


//--------------------- .nv.info._Z16eliminate_kernelPfii --------------------------
	.section	.nv.info._Z16eliminate_kernelPfii,"",@"SHT_CUDA_INFO"
	.sectionflags	@""
	.align	4


	//----- nvinfo : EIATTR_CUDA_API_VERSION
	.align		4
        /*0000*/ 	.byte	0x04, 0x37
        /*0002*/ 	.short	(.L_15 - .L_14)
.L_14:
        /*0004*/ 	.word	0x00000082


	//----- nvinfo : EIATTR_KPARAM_INFO
	.align		4
.L_15:
        /*0008*/ 	.byte	0x04, 0x17
        /*000a*/ 	.short	(.L_17 - .L_16)
.L_16:
        /*000c*/ 	.word	0x00000000
        /*0010*/ 	.short	0x0002
        /*0012*/ 	.short	0x000c
        /*0014*/ 	.byte	0x00, 0xf0, 0x11, 0x00


	//----- nvinfo : EIATTR_KPARAM_INFO
	.align		4
.L_17:
        /*0018*/ 	.byte	0x04, 0x17
        /*001a*/ 	.short	(.L_19 - .L_18)
.L_18:
        /*001c*/ 	.word	0x00000000
        /*0020*/ 	.short	0x0001
        /*0022*/ 	.short	0x0008
        /*0024*/ 	.byte	0x00, 0xf0, 0x11, 0x00


	//----- nvinfo : EIATTR_KPARAM_INFO
	.align		4
.L_19:
        /*0028*/ 	.byte	0x04, 0x17
        /*002a*/ 	.short	(.L_21 - .L_20)
.L_20:
        /*002c*/ 	.word	0x00000000
        /*0030*/ 	.short	0x0000
        /*0032*/ 	.short	0x0000
        /*0034*/ 	.byte	0x00, 0xf5, 0x21, 0x00


	//----- nvinfo : EIATTR_SPARSE_MMA_MASK
	.align		4
.L_21:
        /*0038*/ 	.byte	0x03, 0x50
        /*003a*/ 	.short	0x0000


	//----- nvinfo : EIATTR_MAXREG_COUNT
	.align		4
        /*003c*/ 	.byte	0x03, 0x1b
        /*003e*/ 	.short	0x00ff


	//----- nvinfo : EIATTR_NUM_BARRIERS
	.align		4
        /*0040*/ 	.byte	0x02, 0x4c
        /*0042*/ 	.byte	0x01
	.zero		1


	//----- nvinfo : EIATTR_MERCURY_ISA_VERSION
	.align		4
        /*0044*/ 	.byte	0x03, 0x5f
        /*0046*/ 	.short	0x0101


	//----- nvinfo : EIATTR_VRC_CTA_INIT_COUNT
	.align		4
        /*0048*/ 	.byte	0x02, 0x4a
	.zero		1
	.zero		1


	//----- nvinfo : EIATTR_EXIT_INSTR_OFFSETS
	.align		4
        /*004c*/ 	.byte	0x04, 0x1c
        /*004e*/ 	.short	(.L_23 - .L_22)


	//   ....[0]....
.L_22:
        /*0050*/ 	.word	0x00000110


	//   ....[1]....
        /*0054*/ 	.word	0x00000370


	//----- nvinfo : EIATTR_CRS_STACK_SIZE
	.align		4
.L_23:
        /*0058*/ 	.byte	0x04, 0x1e
        /*005a*/ 	.short	(.L_25 - .L_24)
.L_24:
        /*005c*/ 	.word	0x00000000


	//----- nvinfo : EIATTR_CBANK_PARAM_SIZE
	.align		4
.L_25:
        /*0060*/ 	.byte	0x03, 0x19
        /*0062*/ 	.short	0x0010


	//----- nvinfo : EIATTR_PARAM_CBANK
	.align		4
        /*0064*/ 	.byte	0x04, 0x0a
        /*0066*/ 	.short	(.L_27 - .L_26)
	.align		4
.L_26:
        /*0068*/ 	.word	index@(.nv.constant0._Z16eliminate_kernelPfii)
        /*006c*/ 	.short	0x0380
        /*006e*/ 	.short	0x0010


	//----- nvinfo : EIATTR_SW_WAR
	.align		4
.L_27:
        /*0070*/ 	.byte	0x04, 0x36
        /*0072*/ 	.short	(.L_29 - .L_28)
.L_28:
        /*0074*/ 	.word	0x00000008
.L_29:


//--------------------- .nv.info._Z15division_kernelPfii --------------------------
	.section	.nv.info._Z15division_kernelPfii,"",@"SHT_CUDA_INFO"
	.sectionflags	@""
	.align	4


	//----- nvinfo : EIATTR_CUDA_API_VERSION
	.align		4
        /*0000*/ 	.byte	0x04, 0x37
        /*0002*/ 	.short	(.L_31 - .L_30)
.L_30:
        /*0004*/ 	.word	0x00000082


	//----- nvinfo : EIATTR_KPARAM_INFO
	.align		4
.L_31:
        /*0008*/ 	.byte	0x04, 0x17
        /*000a*/ 	.short	(.L_33 - .L_32)
.L_32:
        /*000c*/ 	.word	0x00000000
        /*0010*/ 	.short	0x0002
        /*0012*/ 	.short	0x000c
        /*0014*/ 	.byte	0x00, 0xf0, 0x11, 0x00


	//----- nvinfo : EIATTR_KPARAM_INFO
	.align		4
.L_33:
        /*0018*/ 	.byte	0x04, 0x17
        /*001a*/ 	.short	(.L_35 - .L_34)
.L_34:
        /*001c*/ 	.word	0x00000000
        /*0020*/ 	.short	0x0001
        /*0022*/ 	.short	0x0008
        /*0024*/ 	.byte	0x00, 0xf0, 0x11, 0x00


	//----- nvinfo : EIATTR_KPARAM_INFO
	.align		4
.L_35:
        /*0028*/ 	.byte	0x04, 0x17
        /*002a*/ 	.short	(.L_37 - .L_36)
.L_36:
        /*002c*/ 	.word	0x00000000
        /*0030*/ 	.short	0x0000
        /*0032*/ 	.short	0x0000
        /*0034*/ 	.byte	0x00, 0xf5, 0x21, 0x00


	//----- nvinfo : EIATTR_SPARSE_MMA_MASK
	.align		4
.L_37:
        /*0038*/ 	.byte	0x03, 0x50
        /*003a*/ 	.short	0x0000


	//----- nvinfo : EIATTR_MAXREG_COUNT
	.align		4
        /*003c*/ 	.byte	0x03, 0x1b
        /*003e*/ 	.short	0x00ff


	//----- nvinfo : EIATTR_MERCURY_ISA_VERSION
	.align		4
        /*0040*/ 	.byte	0x03, 0x5f
        /*0042*/ 	.short	0x0101


	//----- nvinfo : EIATTR_VRC_CTA_INIT_COUNT
	.align		4
        /*0044*/ 	.byte	0x02, 0x4a
	.zero		1
	.zero		1


	//----- nvinfo : EIATTR_EXIT_INSTR_OFFSETS
	.align		4
        /*0048*/ 	.byte	0x04, 0x1c
        /*004a*/ 	.short	(.L_39 - .L_38)


	//   ....[0]....
.L_38:
        /*004c*/ 	.word	0x00000200


	//----- nvinfo : EIATTR_CRS_STACK_SIZE
	.align		4
.L_39:
        /*0050*/ 	.byte	0x04, 0x1e
        /*0052*/ 	.short	(.L_41 - .L_40)
.L_40:
        /*0054*/ 	.word	0x00000000


	//----- nvinfo : EIATTR_CBANK_PARAM_SIZE
	.align		4
.L_41:
        /*0058*/ 	.byte	0x03, 0x19
        /*005a*/ 	.short	0x0010


	//----- nvinfo : EIATTR_PARAM_CBANK
	.align		4
        /*005c*/ 	.byte	0x04, 0x0a
        /*005e*/ 	.short	(.L_43 - .L_42)
	.align		4
.L_42:
        /*0060*/ 	.word	index@(.nv.constant0._Z15division_kernelPfii)
        /*0064*/ 	.short	0x0380
        /*0066*/ 	.short	0x0010


	//----- nvinfo : EIATTR_SW_WAR
	.align		4
.L_43:
        /*0068*/ 	.byte	0x04, 0x36
        /*006a*/ 	.short	(.L_45 - .L_44)
.L_44:
        /*006c*/ 	.word	0x00000008
.L_45:


//--------------------- .nv.callgraph             --------------------------
	.section	.nv.callgraph,"",@"SHT_CUDA_CALLGRAPH"
	.align	4
	.sectionentsize	8
	.align		4
        /*0000*/ 	.word	0x00000000
	.align		4
        /*0004*/ 	.word	0xffffffff
	.align		4
        /*0008*/ 	.word	0x00000000
	.align		4
        /*000c*/ 	.word	0xfffffffe
	.align		4
        /*0010*/ 	.word	0x00000000
	.align		4
        /*0014*/ 	.word	0xfffffffd
	.align		4
        /*0018*/ 	.word	0x00000000
	.align		4
        /*001c*/ 	.word	0xfffffffc


//--------------------- .text._Z16eliminate_kernelPfii --------------------------
	.section	.text._Z16eliminate_kernelPfii,"ax",@progbits
	.align	128
        .global         _Z16eliminate_kernelPfii
        .type           _Z16eliminate_kernelPfii,@function
        .size           _Z16eliminate_kernelPfii,(.L_x_20 - _Z16eliminate_kernelPfii)
        .other          _Z16eliminate_kernelPfii,@"STO_CUDA_ENTRY STV_DEFAULT"
_Z16eliminate_kernelPfii:
.text._Z16eliminate_kernelPfii:
[----:B------:R-:W-:Y:S01]  /*0000*/  LDC R1, c[0x0][0x37c] ;  /* 0x0000df00ff017b82 */ /* 0x000fe20000000800 */
[----:B------:R-:W0:Y:S07]  /*0010*/  S2R R0, SR_TID.X ;  /* 0x0000000000007919 */ /* 0x000e2e0000002100 */
[----:B------:R-:W1:Y:S01]  /*0020*/  S2UR UR7, SR_CTAID.X ;  /* 0x00000000000779c3 */ /* 0x000e620000002500 */
[----:B------:R-:W1:Y:S07]  /*0030*/  LDCU UR6, c[0x0][0x360] ;  /* 0x00006c00ff0677ac */ /* 0x000e6e0008000800 */
[----:B------:R-:W2:Y:S01]  /*0040*/  LDC.64 R6, c[0x0][0x388] ;  /* 0x0000e200ff067b82 */ /* 0x000ea20000000a00 */
[----:B-1----:R-:W-:Y:S01]  /*0050*/  UIMAD UR4, UR6, UR7, URZ ;  /* 0x00000007060472a4 */ /* 0x002fe2000f8e02ff */
[----:B0-----:R-:W-:-:S02]  /*0060*/  IADD3 R2, PT, PT, -R0, RZ, RZ ;  /* 0x000000ff00027210 */ /* 0x001fc40007ffe1ff */
[----:B--2---:R-:W-:-:S03]  /*0070*/  IADD3 R9, PT, PT, R6, 0x1, RZ ;  /* 0x0000000106097810 */ /* 0x004fc60007ffe0ff */
[----:B------:R-:W-:-:S05]  /*0080*/  ISETP.NE.AND P0, PT, R2, UR4, PT ;  /* 0x0000000402007c0c */ /* 0x000fca000bf05270 */
[----:B------:R-:W0:Y:S01]  /*0090*/  LDCU.64 UR4, c[0x0][0x358] ;  /* 0x00006b00ff0477ac */ /* 0x000e220008000a00 */
[----:B------:R-:W-:-:S05]  /*00a0*/  VIADD R4, R9, UR7 ;  /* 0x0000000709047c36 */ /* 0x000fca0008000000 */
[----:B------:R-:W-:Y:S02]  /*00b0*/  ISETP.GE.AND P1, PT, R4, R7, PT ;  /* 0x000000070400720c */ /* 0x000fe40003f26270 */
[----:B------:R-:W1:Y:S01]  /*00c0*/  @!P0 LDC.64 R2, c[0x0][0x380] ;  /* 0x0000e000ff028b82 */ /* 0x000e620000000a00 */
[----:B------:R-:W-:-:S04]  /*00d0*/  @!P0 IMAD R5, R7, R6, R6 ;  /* 0x0000000607058224 */ /* 0x000fc800078e0206 */
[----:B-1----:R-:W-:Y:S01]  /*00e0*/  @!P0 IMAD.WIDE R2, R5, 0x4, R2 ;  /* 0x0000000405028825 */ /* 0x002fe200078e0202 */
[----:B------:R-:W-:-:S05]  /*00f0*/  @!P0 MOV R5, 0x3f800000 ;  /* 0x3f80000000058802 */ /* 0x000fca0000000f00 */
[----:B0-----:R0:W-:Y:S01]  /*0100*/  @!P0 STG.E desc[UR4][R2.64], R5 ;  /* 0x0000000502008986 */ /* 0x0011e2000c101904 */
[----:B------:R-:W-:Y:S05]  /*0110*/  @P1 EXIT ;  /* 0x000000000000194d */ /* 0x000fea0003800000 */
[----:B------:R-:W1:Y:S01]  /*0120*/  LDC R8, c[0x0][0x370] ;  /* 0x0000dc00ff087b82 */ /* 0x000e620000000800 */
[----:B------:R-:W-:Y:S01]  /*0130*/  MOV R15, R4 ;  /* 0x00000004000f7202 */ /* 0x000fe20000000f00 */
[----:B------:R-:W-:-:S07]  /*0140*/  IMAD.IADD R14, R9, 0x1, R0 ;  /* 0x00000001090e7824 */ /* 0x000fce00078e0200 */
.L_x_3:
[----:B------:R-:W-:Y:S01]  /*0150*/  ISETP.NE.AND P0, PT, R0, RZ, PT ;  /* 0x000000ff0000720c */ /* 0x000fe20003f05270 */
[----:B------:R-:W2:Y:S01]  /*0160*/  LDCU UR7, c[0x0][0x38c] ;  /* 0x00007180ff0777ac */ /* 0x000ea20008000800 */
[----:B------:R-:W-:Y:S11]  /*0170*/  BSSY.RECONVERGENT B0, `(.L_x_0) ;  /* 0x000001a000007945 */ /* 0x000ff60003800200 */
[----:B------:R-:W3:Y:S01]  /*0180*/  @!P0 LDC R4, c[0x0][0x388] ;  /* 0x0000e200ff048b82 */ /* 0x000ee20000000800 */
[----:B--2---:R-:W-:-:S07]  /*0190*/  ISETP.GE.AND P1, PT, R14, UR7, PT ;  /* 0x000000070e007c0c */ /* 0x004fce000bf26270 */
[----:B0-----:R-:W0:Y:S01]  /*01a0*/  @!P0 LDC.64 R2, c[0x0][0x380] ;  /* 0x0000e000ff028b82 */ /* 0x001e220000000a00 */
[----:B---3--:R-:W-:-:S04]  /*01b0*/  @!P0 IMAD R5, R15, UR7, R4 ;  /* 0x000000070f058c24 */ /* 0x008fc8000f8e0204 */
[----:B0-----:R-:W-:Y:S01]  /*01c0*/  @!P0 IMAD.WIDE R2, R5, 0x4, R2 ;  /* 0x0000000405028825 */ /* 0x001fe200078e0202 */
[----:B------:R-:W-:Y:S06]  /*01d0*/  @P1 BRA `(.L_x_1) ;  /* 0x00000000004c1947 */ /* 0x000fec0003800000 */
[----:B------:R-:W0:Y:S01]  /*01e0*/  LDC R19, c[0x0][0x388] ;  /* 0x0000e200ff137b82 */ /* 0x000e220000000800 */
[----:B------:R-:W-:Y:S02]  /*01f0*/  MOV R16, R14 ;  /* 0x0000000e00107202 */ /* 0x000fe40000000f00 */
[----:B------:R-:W-:-:S05]  /*0200*/  MOV R18, R0 ;  /* 0x0000000000127202 */ /* 0x000fca0000000f00 */
[----:B------:R-:W2:Y:S01]  /*0210*/  LDC.64 R4, c[0x0][0x380] ;  /* 0x0000e000ff047b82 */ /* 0x000ea20000000a00 */
[----:B0-----:R-:W-:-:S04]  /*0220*/  IMAD R7, R15, UR7, R19 ;  /* 0x000000070f077c24 */ /* 0x001fc8000f8e0213 */
[----:B--2---:R-:W-:-:S07]  /*0230*/  IMAD.WIDE R6, R7, 0x4, R4 ;  /* 0x0000000407067825 */ /* 0x004fce00078e0204 */
.L_x_2:
[--C-:B------:R-:W-:Y:S01]  /*0240*/  IMAD R13, R19, UR7, R16.reuse ;  /* 0x00000007130d7c24 */ /* 0x100fe2000f8e0210 */
[----:B------:R-:W2:Y:S01]  /*0250*/  LDG.E R17, desc[UR4][R6.64] ;  /* 0x0000000406117981 */ /* 0x000ea2000c1e1900 */
[----:B------:R-:W-:Y:S02]  /*0260*/  IMAD R11, R15, UR7, R16 ;  /* 0x000000070f0b7c24 */ /* 0x000fe4000f8e0210 */
[----:B------:R-:W-:-:S04]  /*0270*/  IMAD.WIDE R12, R13, 0x4, R4 ;  /* 0x000000040d0c7825 */ /* 0x000fc800078e0204 */
[----:B------:R-:W-:Y:S02]  /*0280*/  IMAD.WIDE R10, R11, 0x4, R4 ;  /* 0x000000040b0a7825 */ /* 0x000fe400078e0204 */
[----:B------:R-:W2:Y:S04]  /*0290*/  LDG.E R12, desc[UR4][R12.64] ;  /* 0x000000040c0c7981 */ /* 0x000ea8000c1e1900 */
[----:B------:R-:W2:Y:S01]  /*02a0*/  LDG.E R16, desc[UR4][R10.64] ;  /* 0x000000040a107981 */ /* 0x000ea2000c1e1900 */
[----:B------:R-:W-:Y:S02]  /*02b0*/  VIADD R18, R18, UR6 ;  /* 0x0000000612127c36 */ /* 0x000fe40008000000 */
[----:B--2---:R-:W-:-:S03]  /*02c0*/  FFMA R17, -R17, R12, R16 ;  /* 0x0000000c11117223 */ /* 0x004fc60000000110 */
[----:B------:R-:W-:Y:S02]  /*02d0*/  IADD3 R16, PT, PT, R9, R18, RZ ;  /* 0x0000001209107210 */ /* 0x000fe40007ffe0ff */
[----:B------:R0:W-:Y:S02]  /*02e0*/  STG.E desc[UR4][R10.64], R17 ;  /* 0x000000110a007986 */ /* 0x0001e4000c101904 */
[----:B------:R-:W-:-:S13]  /*02f0*/  ISETP.GE.AND P1, PT, R16, UR7, PT ;  /* 0x0000000710007c0c */ /* 0x000fda000bf26270 */
[----:B0-----:R-:W-:Y:S05]  /*0300*/  @!P1 BRA `(.L_x_2) ;  /* 0xfffffffc00cc9947 */ /* 0x001fea000383ffff */
.L_x_1:
[----:B------:R-:W-:Y:S05]  /*0310*/  BSYNC.RECONVERGENT B0 ;  /* 0x0000000000007941 */ /* 0x000fea0003800200 */
.L_x_0:
[----:B------:R-:W-:Y:S01]  /*0320*/  BAR.SYNC.DEFER_BLOCKING 0x0 ;  /* 0x0000000000007b1d */ /* 0x000fe20000010000 */
[----:B-1----:R-:W-:-:S05]  /*0330*/  IADD3 R15, PT, PT, R8, R15, RZ ;  /* 0x0000000f080f7210 */ /* 0x002fca0007ffe0ff */
[----:B------:R2:W-:Y:S01]  /*0340*/  @!P0 STG.E desc[UR4][R2.64], RZ ;  /* 0x000000ff02008986 */ /* 0x0005e2000c101904 */
[----:B------:R-:W-:-:S13]  /*0350*/  ISETP.GE.AND P0, PT, R15, UR7, PT ;  /* 0x000000070f007c0c */ /* 0x000fda000bf06270 */
[----:B--2---:R-:W-:Y:S05]  /*0360*/  @!P0 BRA `(.L_x_3) ;  /* 0xfffffffc00788947 */ /* 0x004fea000383ffff */
[----:B------:R-:W-:Y:S05]  /*0370*/  EXIT ;  /* 0x000000000000794d */ /* 0x000fea0003800000 */
.L_x_4:
[----:B------:R-:W-:-:S00]  /*0380*/  BRA `(.L_x_4) ;  /* 0xfffffffc00fc7947 */ /* 0x000fc0000383ffff */
[----:B------:R-:W-:-:S00]  /*0390*/  NOP ;  /* 0x0000000000007918 */ /* 0x000fc00000000000 */
        /* <DEDUP_REMOVED lines=14> */
.L_x_20:


//--------------------- .text._Z15division_kernelPfii --------------------------
	.section	.text._Z15division_kernelPfii,"ax",@progbits
	.align	128
        .global         _Z15division_kernelPfii
        .type           _Z15division_kernelPfii,@function
        .size           _Z15division_kernelPfii,(.L_x_19 - _Z15division_kernelPfii)
        .other          _Z15division_kernelPfii,@"STO_CUDA_ENTRY STV_DEFAULT"
_Z15division_kernelPfii:
.text._Z15division_kernelPfii:
[----:B------:R-:W-:Y:S08]  /*0000*/  LDC R1, c[0x0][0x37c] ;  /* 0x0000df00ff017b82 */ /* 0x000ff00000000800 */
[----:B------:R-:W0:Y:S01]  /*0010*/  LDC.64 R8, c[0x0][0x388] ;  /* 0x0000e200ff087b82 */ /* 0x000e220000000a00 */
[----:B------:R-:W1:Y:S01]  /*0020*/  S2R R0, SR_CTAID.X ;  /* 0x0000000000007919 */ /* 0x000e620000002500 */
[----:B------:R-:W2:Y:S01]  /*0030*/  LDCU.64 UR4, c[0x0][0x358] ;  /* 0x00006b00ff0477ac */ /* 0x000ea20008000a00 */
[----:B------:R-:W1:Y:S01]  /*0040*/  S2R R7, SR_TID.X ;  /* 0x0000000000077919 */ /* 0x000e620000002100 */
[----:B------:R-:W1:Y:S04]  /*0050*/  LDCU UR6, c[0x0][0x360] ;  /* 0x00006c00ff0677ac */ /* 0x000e680008000800 */
[----:B------:R-:W3:Y:S01]  /*0060*/  LDC.64 R4, c[0x0][0x380] ;  /* 0x0000e000ff047b82 */ /* 0x000ee20000000a00 */
[----:B0-----:R-:W-:-:S04]  /*0070*/  IMAD R3, R9, R8, R8 ;  /* 0x0000000809037224 */ /* 0x001fc800078e0208 */
[----:B---3--:R-:W-:-:S06]  /*0080*/  IMAD.WIDE R2, R3, 0x4, R4 ;  /* 0x0000000403027825 */ /* 0x008fcc00078e0204 */
[----:B--2---:R-:W2:Y:S01]  /*0090*/  LDG.E R2, desc[UR4][R2.64] ;  /* 0x0000000402027981 */ /* 0x004ea2000c1e1900 */
[----:B-1----:R-:W-:-:S04]  /*00a0*/  IMAD R0, R0, UR6, R7 ;  /* 0x0000000600007c24 */ /* 0x002fc8000f8e0207 */
[----:B------:R-:W-:-:S04]  /*00b0*/  IMAD R7, R9, R8, R0 ;  /* 0x0000000809077224 */ /* 0x000fc800078e0200 */
[----:B------:R-:W-:-:S05]  /*00c0*/  IMAD.WIDE R4, R7, 0x4, R4 ;  /* 0x0000000407047825 */ /* 0x000fca00078e0204 */
[----:B------:R-:W3:Y:S01]  /*00d0*/  LDG.E R6, desc[UR4][R4.64] ;  /* 0x0000000404067981 */ /* 0x000ee2000c1e1900 */
[----:B------:R-:W-:Y:S01]  /*00e0*/  BSSY.RECONVERGENT B0, `(.L_x_5) ;  /* 0x0000010000007945 */ /* 0x000fe20003800200 */
[----:B--2---:R-:W0:Y:S02]  /*00f0*/  F2I.TRUNC.NTZ R0, R2 ;  /* 0x0000000200007305 */ /* 0x004e24000020f100 */
[----:B0-----:R-:W-:-:S06]  /*0100*/  I2FP.F32.S32 R3, R0 ;  /* 0x0000000000037245 */ /* 0x001fcc0000201400 */
[----:B---3--:R-:W0:Y:S08]  /*0110*/  F2I.TRUNC.NTZ R0, R6 ;  /* 0x0000000600007305 */ /* 0x008e30000020f100 */
[----:B------:R-:W1:Y:S01]  /*0120*/  MUFU.RCP R8, R3 ;  /* 0x0000000300087308 */ /* 0x000e620000001000 */
[----:B0-----:R-:W-:-:S07]  /*0130*/  I2FP.F32.S32 R0, R0 ;  /* 0x0000000000007245 */ /* 0x001fce0000201400 */
[----:B------:R-:W0:Y:S01]  /*0140*/  FCHK P0, R0, R3 ;  /* 0x0000000300007302 */ /* 0x000e220000000000 */
[----:B-1----:R-:W-:-:S04]  /*0150*/  FFMA R7, -R3, R8, 1 ;  /* 0x3f80000003077423 */ /* 0x002fc80000000108 */
[----:B------:R-:W-:-:S04]  /*0160*/  FFMA R7, R8, R7, R8 ;  /* 0x0000000708077223 */ /* 0x000fc80000000008 */
[----:B------:R-:W-:-:S04]  /*0170*/  FFMA R8, R0, R7, RZ ;  /* 0x0000000700087223 */ /* 0x000fc800000000ff */
[----:B------:R-:W-:-:S04]  /*0180*/  FFMA R9, -R3, R8, R0 ;  /* 0x0000000803097223 */ /* 0x000fc80000000100 */
[----:B------:R-:W-:Y:S01]  /*0190*/  FFMA R7, R7, R9, R8 ;  /* 0x0000000907077223 */ /* 0x000fe20000000008 */
[----:B0-----:R-:W-:Y:S06]  /*01a0*/  @!P0 BRA `(.L_x_6) ;  /* 0x00000000000c8947 */ /* 0x001fec0003800000 */
[----:B------:R-:W-:-:S07]  /*01b0*/  MOV R2, 0x1d0 ;  /* 0x000001d000027802 */ /* 0x000fce0000000f00 */
[----:B------:R-:W-:Y:S05]  /*01c0*/  CALL.REL.NOINC `($__internal_0_$__cuda_sm3x_div_rn_noftz_f32_slowpath) ;  /* 0x0000000000107944 */ /* 0x000fea0003c00000 */
[----:B------:R-:W-:-:S07]  /*01d0*/  IMAD.MOV.U32 R7, RZ, RZ, R0 ;  /* 0x000000ffff077224 */ /* 0x000fce00078e0000 */
.L_x_6:
[----:B------:R-:W-:Y:S05]  /*01e0*/  BSYNC.RECONVERGENT B0 ;  /* 0x0000000000007941 */ /* 0x000fea0003800200 */
.L_x_5:
[----:B------:R-:W-:Y:S01]  /*01f0*/  STG.E desc[UR4][R4.64], R7 ;  /* 0x0000000704007986 */ /* 0x000fe2000c101904 */
[----:B------:R-:W-:Y:S05]  /*0200*/  EXIT ;  /* 0x000000000000794d */ /* 0x000fea0003800000 */
        .weak           $__internal_0_$__cuda_sm3x_div_rn_noftz_f32_slowpath
        .type           $__internal_0_$__cuda_sm3x_div_rn_noftz_f32_slowpath,@function
        .size           $__internal_0_$__cuda_sm3x_div_rn_noftz_f32_slowpath,(.L_x_19 - $__internal_0_$__cuda_sm3x_div_rn_noftz_f32_slowpath)
$__internal_0_$__cuda_sm3x_div_rn_noftz_f32_slowpath:
[--C-:B------:R-:W-:Y:S01]  /*0210*/  SHF.R.U32.HI R7, RZ, 0x17, R3.reuse ;  /* 0x00000017ff077819 */ /* 0x100fe20000011603 */
[----:B------:R-:W-:Y:S01]  /*0220*/  BSSY.RECONVERGENT B1, `(.L_x_7) ;  /* 0x0000064000017945 */ /* 0x000fe20003800200 */
[--C-:B------:R-:W-:Y:S01]  /*0230*/  SHF.R.U32.HI R6, RZ, 0x17, R0.reuse ;  /* 0x00000017ff067819 */ /* 0x100fe20000011600 */
[----:B------:R-:W-:Y:S01]  /*0240*/  IMAD.MOV.U32 R8, RZ, RZ, R0 ;  /* 0x000000ffff087224 */ /* 0x000fe200078e0000 */
[----:B------:R-:W-:Y:S01]  /*0250*/  LOP3.LUT R7, R7, 0xff, RZ, 0xc0, !PT ;  /* 0x000000ff07077812 */ /* 0x000fe200078ec0ff */
[----:B------:R-:W-:Y:S01]  /*0260*/  IMAD.MOV.U32 R9, RZ, RZ, R3 ;  /* 0x000000ffff097224 */ /* 0x000fe200078e0003 */
[----:B------:R-:W-:-:S03]  /*0270*/  LOP3.LUT R6, R6, 0xff, RZ, 0xc0, !PT ;  /* 0x000000ff06067812 */ /* 0x000fc600078ec0ff */
[----:B------:R-:W-:Y:S02]  /*0280*/  VIADD R12, R7, 0xffffffff ;  /* 0xffffffff070c7836 */ /* 0x000fe40000000000 */
[----:B------:R-:W-:-:S03]  /*0290*/  VIADD R11, R6, 0xffffffff ;  /* 0xffffffff060b7836 */ /* 0x000fc60000000000 */
[----:B------:R-:W-:-:S04]  /*02a0*/  ISETP.GT.U32.AND P0, PT, R12, 0xfd, PT ;  /* 0x000000fd0c00780c */ /* 0x000fc80003f04070 */
[----:B------:R-:W-:-:S13]  /*02b0*/  ISETP.GT.U32.OR P0, PT, R11, 0xfd, P0 ;  /* 0x000000fd0b00780c */ /* 0x000fda0000704470 */
[----:B------:R-:W-:Y:S01]  /*02c0*/  @!P0 IMAD.MOV.U32 R10, RZ, RZ, RZ ;  /* 0x000000ffff0a8224 */ /* 0x000fe200078e00ff */
[----:B------:R-:W-:Y:S06]  /*02d0*/  @!P0 BRA `(.L_x_8) ;  /* 0x00000000005c8947 */ /* 0x000fec0003800000 */
[----:B------:R-:W-:Y:S02]  /*02e0*/  FSETP.GTU.FTZ.AND P0, PT, |R0|, +INF , PT ;  /* 0x7f8000000000780b */ /* 0x000fe40003f1c200 */
[----:B------:R-:W-:-:S04]  /*02f0*/  FSETP.GTU.FTZ.AND P1, PT, |R3|, +INF , PT ;  /* 0x7f8000000300780b */ /* 0x000fc80003f3c200 */
[----:B------:R-:W-:-:S13]  /*0300*/  PLOP3.LUT P0, PT, P0, P1, PT, 0xf8, 0x8f ;  /* 0x00000000008f781c */ /* 0x000fda0000703f70 */
[----:B------:R-:W-:Y:S05]  /*0310*/  @P0 BRA `(.L_x_9) ;  /* 0x00000004004c0947 */ /* 0x000fea0003800000 */
[----:B------:R-:W-:-:S13]  /*0320*/  LOP3.LUT P0, RZ, R9, 0x7fffffff, R8, 0xc8, !PT ;  /* 0x7fffffff09ff7812 */ /* 0x000fda000780c808 */
[----:B------:R-:W-:Y:S05]  /*0330*/  @!P0 BRA `(.L_x_10) ;  /* 0x00000004003c8947 */ /* 0x000fea0003800000 */
[C---:B------:R-:W-:Y:S02]  /*0340*/  FSETP.NEU.FTZ.AND P2, PT, |R0|.reuse, +INF , PT ;  /* 0x7f8000000000780b */ /* 0x040fe40003f5d200 */
[----:B------:R-:W-:Y:S02]  /*0350*/  FSETP.NEU.FTZ.AND P1, PT, |R3|, +INF , PT ;  /* 0x7f8000000300780b */ /* 0x000fe40003f3d200 */
[----:B------:R-:W-:-:S11]  /*0360*/  FSETP.NEU.FTZ.AND P0, PT, |R0|, +INF , PT ;  /* 0x7f8000000000780b */ /* 0x000fd60003f1d200 */
[----:B------:R-:W-:Y:S05]  /*0370*/  @!P1 BRA !P2, `(.L_x_10) ;  /* 0x00000004002c9947 */ /* 0x000fea0005000000 */
[----:B------:R-:W-:-:S04]  /*0380*/  LOP3.LUT P2, RZ, R8, 0x7fffffff, RZ, 0xc0, !PT ;  /* 0x7fffffff08ff7812 */ /* 0x000fc8000784c0ff */
[----:B------:R-:W-:-:S13]  /*0390*/  PLOP3.LUT P1, PT, P1, P2, PT, 0x2f, 0xf2 ;  /* 0x0000000000f2781c */ /* 0x000fda0000f24577 */
[----:B------:R-:W-:Y:S05]  /*03a0*/  @P1 BRA `(.L_x_11) ;  /* 0x0000000400181947 */ /* 0x000fea0003800000 */
[----:B------:R-:W-:-:S04]  /*03b0*/  LOP3.LUT P1, RZ, R9, 0x7fffffff, RZ, 0xc0, !PT ;  /* 0x7fffffff09ff7812 */ /* 0x000fc8000782c0ff */
[----:B------:R-:W-:-:S13]  /*03c0*/  PLOP3.LUT P0, PT, P0, P1, PT, 0x2f, 0xf2 ;  /* 0x0000000000f2781c */ /* 0x000fda0000702577 */
[----:B------:R-:W-:Y:S05]  /*03d0*/  @P0 BRA `(.L_x_12) ;  /* 0x0000000400000947 */ /* 0x000fea0003800000 */
[----:B------:R-:W-:Y:S02]  /*03e0*/  ISETP.GE.AND P0, PT, R11, RZ, PT ;  /* 0x000000ff0b00720c */ /* 0x000fe40003f06270 */
[----:B------:R-:W-:-:S11]  /*03f0*/  ISETP.GE.AND P1, PT, R12, RZ, PT ;  /* 0x000000ff0c00720c */ /* 0x000fd60003f26270 */
[----:B------:R-:W-:Y:S02]  /*0400*/  @P0 IMAD.MOV.U32 R10, RZ, RZ, RZ ;  /* 0x000000ffff0a0224 */ /* 0x000fe400078e00ff */
[----:B------:R-:W-:Y:S01]  /*0410*/  @!P0 FFMA R8, R0, 1.84467440737095516160e+19, RZ ;  /* 0x5f80000000088823 */ /* 0x000fe200000000ff */
[----:B------:R-:W-:Y:S02]  /*0420*/  @!P0 IMAD.MOV.U32 R10, RZ, RZ, -0x40 ;  /* 0xffffffc0ff0a8424 */ /* 0x000fe400078e00ff */
[----:B------:R-:W-:Y:S02]  /*0430*/  @!P1 FFMA R9, R3, 1.84467440737095516160e+19, RZ ;  /* 0x5f80000003099823 */ /* 0x000fe400000000ff */
[----:B------:R-:W-:-:S07]  /*0440*/  @!P1 VIADD R10, R10, 0x40 ;  /* 0x000000400a0a9836 */ /* 0x000fce0000000000 */
.L_x_8:
[----:B------:R-:W-:Y:S01]  /*0450*/  LEA R0, R7, 0xc0800000, 0x17 ;  /* 0xc080000007007811 */ /* 0x000fe200078eb8ff */
[----:B------:R-:W-:Y:S01]  /*0460*/  VIADD R6, R6, 0xffffff81 ;  /* 0xffffff8106067836 */ /* 0x000fe20000000000 */
[----:B------:R-:W-:Y:S03]  /*0470*/  BSSY.RECONVERGENT B2, `(.L_x_13) ;  /* 0x0000035000027945 */ /* 0x000fe60003800200 */
[----:B------:R-:W-:Y:S01]  /*0480*/  IMAD.IADD R9, R9, 0x1, -R0 ;  /* 0x0000000109097824 */ /* 0x000fe200078e0a00 */
[C---:B------:R-:W-:Y:S01]  /*0490*/  IADD3 R7, PT, PT, R6.reuse, 0x7f, -R7 ;  /* 0x0000007f06077810 */ /* 0x040fe20007ffe807 */
[----:B------:R-:W-:Y:S02]  /*04a0*/  IMAD R0, R6, -0x800000, R8 ;  /* 0xff80000006007824 */ /* 0x000fe400078e0208 */
[----:B------:R-:W0:Y:S01]  /*04b0*/  MUFU.RCP R3, R9 ;  /* 0x0000000900037308 */ /* 0x000e220000001000 */
[----:B------:R-:W-:Y:S01]  /*04c0*/  FADD.FTZ R11, -R9, -RZ ;  /* 0x800000ff090b7221 */ /* 0x000fe20000010100 */
[----:B------:R-:W-:-:S03]  /*04d0*/  IMAD.IADD R7, R7, 0x1, R10 ;  /* 0x0000000107077824 */ /* 0x000fc600078e020a */
[----:B0-----:R-:W-:-:S04]  /*04e0*/  FFMA R12, R3, R11, 1 ;  /* 0x3f800000030c7423 */ /* 0x001fc8000000000b */
[----:B------:R-:W-:-:S04]  /*04f0*/  FFMA R12, R3, R12, R3 ;  /* 0x0000000c030c7223 */ /* 0x000fc80000000003 */
[----:B------:R-:W-:-:S04]  /*0500*/  FFMA R3, R0, R12, RZ ;  /* 0x0000000c00037223 */ /* 0x000fc800000000ff */
[----:B------:R-:W-:-:S04]  /*0510*/  FFMA R8, R11, R3, R0 ;  /* 0x000000030b087223 */ /* 0x000fc80000000000 */
[----:B------:R-:W-:-:S04]  /*0520*/  FFMA R13, R12, R8, R3 ;  /* 0x000000080c0d7223 */ /* 0x000fc80000000003 */
[----:B------:R-:W-:-:S04]  /*0530*/  FFMA R8, R11, R13, R0 ;  /* 0x0000000d0b087223 */ /* 0x000fc80000000000 */
[----:B------:R-:W-:-:S05]  /*0540*/  FFMA R0, R12, R8, R13 ;  /* 0x000000080c007223 */ /* 0x000fca000000000d */
[----:B------:R-:W-:-:S04]  /*0550*/  SHF.R.U32.HI R3, RZ, 0x17, R0 ;  /* 0x00000017ff037819 */ /* 0x000fc80000011600 */
[----:B------:R-:W-:-:S05]  /*0560*/  LOP3.LUT R3, R3, 0xff, RZ, 0xc0, !PT ;  /* 0x000000ff03037812 */ /* 0x000fca00078ec0ff */
[----:B------:R-:W-:-:S04]  /*0570*/  IMAD.IADD R9, R3, 0x1, R7 ;  /* 0x0000000103097824 */ /* 0x000fc800078e0207 */
[----:B------:R-:W-:-:S05]  /*0580*/  VIADD R3, R9, 0xffffffff ;  /* 0xffffffff09037836 */ /* 0x000fca0000000000 */
[----:B------:R-:W-:-:S13]  /*0590*/  ISETP.GE.U32.AND P0, PT, R3, 0xfe, PT ;  /* 0x000000fe0300780c */ /* 0x000fda0003f06070 */
[----:B------:R-:W-:Y:S05]  /*05a0*/  @!P0 BRA `(.L_x_14) ;  /* 0x0000000000808947 */ /* 0x000fea0003800000 */
[----:B------:R-:W-:-:S13]  /*05b0*/  ISETP.GT.AND P0, PT, R9, 0xfe, PT ;  /* 0x000000fe0900780c */ /* 0x000fda0003f04270 */
[----:B------:R-:W-:Y:S05]  /*05c0*/  @P0 BRA `(.L_x_15) ;  /* 0x00000000006c0947 */ /* 0x000fea0003800000 */
[----:B------:R-:W-:-:S13]  /*05d0*/  ISETP.GE.AND P0, PT, R9, 0x1, PT ;  /* 0x000000010900780c */ /* 0x000fda0003f06270 */
[----:B------:R-:W-:Y:S05]  /*05e0*/  @P0 BRA `(.L_x_16) ;  /* 0x0000000000740947 */ /* 0x000fea0003800000 */
[----:B------:R-:W-:Y:S02]  /*05f0*/  ISETP.GE.AND P0, PT, R9, -0x18, PT ;  /* 0xffffffe80900780c */ /* 0x000fe40003f06270 */
[----:B------:R-:W-:-:S11]  /*0600*/  LOP3.LUT R0, R0, 0x80000000, RZ, 0xc0, !PT ;  /* 0x8000000000007812 */ /* 0x000fd600078ec0ff */
[----:B------:R-:W-:Y:S05]  /*0610*/  @!P0 BRA `(.L_x_16) ;  /* 0x0000000000688947 */ /* 0x000fea0003800000 */
[CCC-:B------:R-:W-:Y:S01]  /*0620*/  FFMA.RZ R3, R12.reuse, R8.reuse, R13.reuse ;  /* 0x000000080c037223 */ /* 0x1c0fe2000000c00d */
[CCC-:B------:R-:W-:Y:S01]  /*0630*/  FFMA.RM R6, R12.reuse, R8.reuse, R13.reuse ;  /* 0x000000080c067223 */ /* 0x1c0fe2000000400d */
[C---:B------:R-:W-:Y:S02]  /*0640*/  ISETP.NE.AND P2, PT, R9.reuse, RZ, PT ;  /* 0x000000ff0900720c */ /* 0x040fe40003f45270 */
[----:B------:R-:W-:Y:S02]  /*0650*/  ISETP.NE.AND P1, PT, R9, RZ, PT ;  /* 0x000000ff0900720c */ /* 0x000fe40003f25270 */
[----:B------:R-:W-:Y:S01]  /*0660*/  LOP3.LUT R7, R3, 0x7fffff, RZ, 0xc0, !PT ;  /* 0x007fffff03077812 */ /* 0x000fe200078ec0ff */
[----:B------:R-:W-:Y:S01]  /*0670*/  FFMA.RP R3, R12, R8, R13 ;  /* 0x000000080c037223 */ /* 0x000fe2000000800d */
[----:B------:R-:W-:Y:S02]  /*0680*/  VIADD R8, R9, 0x20 ;  /* 0x0000002009087836 */ /* 0x000fe40000000000 */
[----:B------:R-:W-:Y:S01]  /*0690*/  LOP3.LUT R7, R7, 0x800000, RZ, 0xfc, !PT ;  /* 0x0080000007077812 */ /* 0x000fe200078efcff */
[----:B------:R-:W-:Y:S01]  /*06a0*/  IMAD.MOV R9, RZ, RZ, -R9 ;  /* 0x000000ffff097224 */ /* 0x000fe200078e0a09 */
[----:B------:R-:W-:-:S02]  /*06b0*/  FSETP.NEU.FTZ.AND P0, PT, R3, R6, PT ;  /* 0x000000060300720b */ /* 0x000fc40003f1d000 */
[----:B------:R-:W-:Y:S02]  /*06c0*/  SHF.L.U32 R8, R7, R8, RZ ;  /* 0x0000000807087219 */ /* 0x000fe400000006ff */
[----:B------:R-:W-:Y:S02]  /*06d0*/  SEL R6, R9, RZ, P2 ;  /* 0x000000ff09067207 */ /* 0x000fe40001000000 */
[----:B------:R-:W-:Y:S02]  /*06e0*/  ISETP.NE.AND P1, PT, R8, RZ, P1 ;  /* 0x000000ff0800720c */ /* 0x000fe40000f25270 */
[----:B------:R-:W-:Y:S02]  /*06f0*/  SHF.R.U32.HI R6, RZ, R6, R7 ;  /* 0x00000006ff067219 */ /* 0x000fe40000011607 */
[----:B------:R-:W-:Y:S02]  /*0700*/  PLOP3.LUT P0, PT, P0, P1, PT, 0xf8, 0x8f ;  /* 0x00000000008f781c */ /* 0x000fe40000703f70 */
[----:B------:R-:W-:-:S02]  /*0710*/  SHF.R.U32.HI R8, RZ, 0x1, R6 ;  /* 0x00000001ff087819 */ /* 0x000fc40000011606 */
[----:B------:R-:W-:-:S04]  /*0720*/  SEL R3, RZ, 0x1, !P0 ;  /* 0x00000001ff037807 */ /* 0x000fc80004000000 */
[----:B------:R-:W-:-:S04]  /*0730*/  LOP3.LUT R3, R3, 0x1, R8, 0xf8, !PT ;  /* 0x0000000103037812 */ /* 0x000fc800078ef808 */
[----:B------:R-:W-:-:S05]  /*0740*/  LOP3.LUT R3, R3, R6, RZ, 0xc0, !PT ;  /* 0x0000000603037212 */ /* 0x000fca00078ec0ff */
[----:B------:R-:W-:-:S05]  /*0750*/  IMAD.IADD R3, R8, 0x1, R3 ;  /* 0x0000000108037824 */ /* 0x000fca00078e0203 */
[----:B------:R-:W-:Y:S01]  /*0760*/  LOP3.LUT R0, R3, R0, RZ, 0xfc, !PT ;  /* 0x0000000003007212 */ /* 0x000fe200078efcff */
[----:B------:R-:W-:Y:S06]  /*0770*/  BRA `(.L_x_16) ;  /* 0x0000000000107947 */ /* 0x000fec0003800000 */
.L_x_15:
[----:B------:R-:W-:-:S04]  /*0780*/  LOP3.LUT R0, R0, 0x80000000, RZ, 0xc0, !PT ;  /* 0x8000000000007812 */ /* 0x000fc800078ec0ff */
[----:B------:R-:W-:Y:S01]  /*0790*/  LOP3.LUT R0, R0, 0x7f800000, RZ, 0xfc, !PT ;  /* 0x7f80000000007812 */ /* 0x000fe200078efcff */
[----:B------:R-:W-:Y:S06]  /*07a0*/  BRA `(.L_x_16) ;  /* 0x0000000000047947 */ /* 0x000fec0003800000 */
.L_x_14:
[----:B------:R-:W-:-:S07]  /*07b0*/  IMAD R0, R7, 0x800000, R0 ;  /* 0x0080000007007824 */ /* 0x000fce00078e0200 */
.L_x_16:
[----:B------:R-:W-:Y:S05]  /*07c0*/  BSYNC.RECONVERGENT B2 ;  /* 0x0000000000027941 */ /* 0x000fea0003800200 */
.L_x_13:
[----:B------:R-:W-:Y:S05]  /*07d0*/  BRA `(.L_x_17) ;  /* 0x0000000000207947 */ /* 0x000fea0003800000 */
.L_x_12:
[----:B------:R-:W-:-:S04]  /*07e0*/  LOP3.LUT R0, R9, 0x80000000, R8, 0x48, !PT ;  /* 0x8000000009007812 */ /* 0x000fc800078e4808 */
[----:B------:R-:W-:Y:S01]  /*07f0*/  LOP3.LUT R0, R0, 0x7f800000, RZ, 0xfc, !PT ;  /* 0x7f80000000007812 */ /* 0x000fe200078efcff */
[----:B------:R-:W-:Y:S06]  /*0800*/  BRA `(.L_x_17) ;  /* 0x0000000000147947 */ /* 0x000fec0003800000 */
.L_x_11:
[----:B------:R-:W-:Y:S01]  /*0810*/  LOP3.LUT R0, R9, 0x80000000, R8, 0x48, !PT ;  /* 0x8000000009007812 */ /* 0x000fe200078e4808 */
[----:B------:R-:W-:Y:S06]  /*0820*/  BRA `(.L_x_17) ;  /* 0x00000000000c7947 */ /* 0x000fec0003800000 */
.L_x_10:
[----:B------:R-:W0:Y:S01]  /*0830*/  MUFU.RSQ R0, -QNAN ;  /* 0xffc0000000007908 */ /* 0x000e220000001400 */
[----:B------:R-:W-:Y:S05]  /*0840*/  BRA `(.L_x_17) ;  /* 0x0000000000047947 */ /* 0x000fea0003800000 */
.L_x_9:
[----:B------:R-:W-:-:S07]  /*0850*/  FADD.FTZ R0, R0, R3 ;  /* 0x0000000300007221 */ /* 0x000fce0000010000 */
.L_x_17:
[----:B------:R-:W-:Y:S05]  /*0860*/  BSYNC.RECONVERGENT B1 ;  /* 0x0000000000017941 */ /* 0x000fea0003800200 */
.L_x_7:
[----:B------:R-:W-:-:S04]  /*0870*/  IMAD.MOV.U32 R3, RZ, RZ, 0x0 ;  /* 0x00000000ff037424 */ /* 0x000fc800078e00ff */
[----:B0-----:R-:W-:Y:S05]  /*0880*/  RET.REL.NODEC R2 `(_Z15division_kernelPfii) ;  /* 0xfffffff402dc7950 */ /* 0x001fea0003c3ffff */
.L_x_18:
        /* <DEDUP_REMOVED lines=15> */
.L_x_19:


//--------------------- .nv.shared.reserved.0     --------------------------
	.section	.nv.shared.reserved.0,"aw",@nobits
	.weak		__nv_reservedSMEM_offset_0_alias
	.size		__nv_reservedSMEM_offset_0_alias, 0, 64
	.other		__nv_reservedSMEM_offset_0_alias,@"STO_CUDA_RESERVED_SHARED STV_DEFAULT"
__nv_reservedSMEM_offset_0_alias:
	.zero		0
	.zero		64


//--------------------- .nv.constant0._Z16eliminate_kernelPfii --------------------------
	.section	.nv.constant0._Z16eliminate_kernelPfii,"a",@progbits
	.sectionflags	@""
	.align	4
.nv.constant0._Z16eliminate_kernelPfii:
	.zero		912


//--------------------- .nv.constant0._Z15division_kernelPfii --------------------------
	.section	.nv.constant0._Z15division_kernelPfii,"a",@progbits
	.sectionflags	@""
	.align	4
.nv.constant0._Z15division_kernelPfii:
	.zero		912


//--------------------- SYMBOLS --------------------------

	.type		.nv.reservedSmem.offset0,@object
	.size		.nv.reservedSmem.offset0,0x4
